//
// Generated by NVIDIA NVVM Compiler
//
// Compiler Build ID: CL-36424714
// Cuda compilation tools, release 13.0, V13.0.88
// Based on NVVM 20.0.0
//

.version 9.0
.target sm_100
.address_size 64

	// .globl	_Z6matrixPfS_S_iii

.visible .entry _Z6matrixPfS_S_iii(
	.param .u64 .ptr .align 1 _Z6matrixPfS_S_iii_param_0,
	.param .u64 .ptr .align 1 _Z6matrixPfS_S_iii_param_1,
	.param .u64 .ptr .align 1 _Z6matrixPfS_S_iii_param_2,
	.param .u32 _Z6matrixPfS_S_iii_param_3,
	.param .u32 _Z6matrixPfS_S_iii_param_4,
	.param .u32 _Z6matrixPfS_S_iii_param_5
)
{
	.reg .pred 	%p<13>;
	.reg .b32 	%r<44>;
	.reg .b32 	%f<55>;
	.reg .b64 	%rd<58>;

	ld.param.u64 	%rd11, [_Z6matrixPfS_S_iii_param_0];
	ld.param.u64 	%rd12, [_Z6matrixPfS_S_iii_param_1];
	ld.param.u64 	%rd10, [_Z6matrixPfS_S_iii_param_2];
	ld.param.u32 	%r21, [_Z6matrixPfS_S_iii_param_3];
	ld.param.u32 	%r22, [_Z6matrixPfS_S_iii_param_4];
	ld.param.u32 	%r23, [_Z6matrixPfS_S_iii_param_5];
	cvta.to.global.u64 	%rd1, %rd12;
	cvta.to.global.u64 	%rd2, %rd11;
	mov.u32 	%r24, %ctaid.x;
	mov.u32 	%r25, %ntid.x;
	mov.u32 	%r26, %tid.x;
	mad.lo.s32 	%r1, %r24, %r25, %r26;
	div.s32 	%r2, %r21, %r23;
	setp.ge.s32 	%p1, %r1, %r2;
	setp.lt.s32 	%p2, %r2, 1;
	or.pred  	%p3, %p1, %p2;
	@%p3 bra 	$L__BB0_15;
	setp.lt.s32 	%p4, %r21, 1;
	@%p4 bra 	$L__BB0_15;
	and.b32  	%r3, %r21, 7;
	and.b32  	%r4, %r21, 3;
	and.b32  	%r5, %r21, 2147483640;
	and.b32  	%r6, %r21, 1;
	neg.s32 	%r7, %r5;
	mul.wide.u32 	%rd3, %r2, 4;
	mul.wide.u32 	%rd4, %r21, 4;
	cvta.to.global.u64 	%rd5, %rd10;
	add.s32 	%r8, %r22, %r1;
	mov.b32 	%r38, 0;
$L__BB0_3:
	setp.lt.u32 	%p5, %r21, 8;
	mul.lo.s32 	%r10, %r38, %r21;
	add.s32 	%r29, %r8, %r10;
	mul.wide.s32 	%rd13, %r29, 4;
	add.s64 	%rd6, %rd5, %rd13;
	ld.global.f32 	%f52, [%rd6];
	mov.b32 	%r42, 0;
	@%p5 bra 	$L__BB0_6;
	cvt.u64.u32 	%rd14, %r38;
	mad.lo.s64 	%rd15, %rd4, %rd14, %rd2;
	add.s64 	%rd57, %rd15, 16;
	mov.u32 	%r39, %r1;
	mov.u32 	%r40, %r7;
$L__BB0_5:
	.pragma "nounroll";
	mul.wide.s32 	%rd16, %r39, 4;
	add.s64 	%rd17, %rd1, %rd16;
	add.s64 	%rd18, %rd17, %rd3;
	mul.wide.u32 	%rd19, %r2, 8;
	add.s64 	%rd20, %rd17, %rd19;
	mul.wide.u32 	%rd21, %r2, 12;
	add.s64 	%rd22, %rd17, %rd21;
	mul.wide.u32 	%rd23, %r2, 16;
	add.s64 	%rd24, %rd17, %rd23;
	mul.wide.u32 	%rd25, %r2, 20;
	add.s64 	%rd26, %rd17, %rd25;
	mul.wide.u32 	%rd27, %r2, 24;
	add.s64 	%rd28, %rd17, %rd27;
	mul.wide.u32 	%rd29, %r2, 28;
	add.s64 	%rd30, %rd17, %rd29;
	ld.global.f32 	%f9, [%rd57+-16];
	ld.global.f32 	%f10, [%rd17];
	fma.rn.f32 	%f11, %f9, %f10, %f52;
	st.global.f32 	[%rd6], %f11;
	ld.global.f32 	%f12, [%rd57+-12];
	ld.global.f32 	%f13, [%rd18];
	fma.rn.f32 	%f14, %f12, %f13, %f11;
	st.global.f32 	[%rd6], %f14;
	ld.global.f32 	%f15, [%rd57+-8];
	ld.global.f32 	%f16, [%rd20];
	fma.rn.f32 	%f17, %f15, %f16, %f14;
	st.global.f32 	[%rd6], %f17;
	ld.global.f32 	%f18, [%rd57+-4];
	ld.global.f32 	%f19, [%rd22];
	fma.rn.f32 	%f20, %f18, %f19, %f17;
	st.global.f32 	[%rd6], %f20;
	ld.global.f32 	%f21, [%rd57];
	ld.global.f32 	%f22, [%rd24];
	fma.rn.f32 	%f23, %f21, %f22, %f20;
	st.global.f32 	[%rd6], %f23;
	ld.global.f32 	%f24, [%rd57+4];
	ld.global.f32 	%f25, [%rd26];
	fma.rn.f32 	%f26, %f24, %f25, %f23;
	st.global.f32 	[%rd6], %f26;
	ld.global.f32 	%f27, [%rd57+8];
	ld.global.f32 	%f28, [%rd28];
	fma.rn.f32 	%f29, %f27, %f28, %f26;
	st.global.f32 	[%rd6], %f29;
	ld.global.f32 	%f30, [%rd57+12];
	ld.global.f32 	%f31, [%rd30];
	fma.rn.f32 	%f52, %f30, %f31, %f29;
	st.global.f32 	[%rd6], %f52;
	add.s32 	%r40, %r40, 8;
	shl.b32 	%r30, %r2, 3;
	add.s32 	%r39, %r39, %r30;
	add.s64 	%rd57, %rd57, 32;
	setp.ne.s32 	%p6, %r40, 0;
	mov.u32 	%r42, %r5;
	@%p6 bra 	$L__BB0_5;
$L__BB0_6:
	setp.eq.s32 	%p7, %r3, 0;
	@%p7 bra 	$L__BB0_14;
	add.s32 	%r31, %r3, -1;
	setp.lt.u32 	%p8, %r31, 3;
	@%p8 bra 	$L__BB0_9;
	add.s32 	%r32, %r42, %r10;
	mul.wide.u32 	%rd31, %r32, 4;
	add.s64 	%rd32, %rd2, %rd31;
	ld.global.f32 	%f32, [%rd32];
	mad.lo.s32 	%r33, %r42, %r2, %r1;
	mul.wide.s32 	%rd33, %r33, 4;
	add.s64 	%rd34, %rd1, %rd33;
	ld.global.f32 	%f33, [%rd34];
	fma.rn.f32 	%f34, %f32, %f33, %f52;
	st.global.f32 	[%rd6], %f34;
	cvt.u64.u32 	%rd35, %r10;
	cvt.u64.u32 	%rd36, %r42;
	add.s64 	%rd37, %rd36, %rd35;
	shl.b64 	%rd38, %rd37, 2;
	add.s64 	%rd39, %rd2, %rd38;
	ld.global.f32 	%f35, [%rd39+4];
	add.s64 	%rd40, %rd34, %rd3;
	ld.global.f32 	%f36, [%rd40];
	fma.rn.f32 	%f37, %f35, %f36, %f34;
	st.global.f32 	[%rd6], %f37;
	ld.global.f32 	%f38, [%rd39+8];
	add.s64 	%rd41, %rd40, %rd3;
	ld.global.f32 	%f39, [%rd41];
	fma.rn.f32 	%f40, %f38, %f39, %f37;
	st.global.f32 	[%rd6], %f40;
	ld.global.f32 	%f41, [%rd39+12];
	add.s64 	%rd42, %rd41, %rd3;
	ld.global.f32 	%f42, [%rd42];
	fma.rn.f32 	%f52, %f41, %f42, %f40;
	st.global.f32 	[%rd6], %f52;
	add.s32 	%r42, %r42, 4;
$L__BB0_9:
	setp.eq.s32 	%p9, %r4, 0;
	@%p9 bra 	$L__BB0_14;
	setp.eq.s32 	%p10, %r4, 1;
	@%p10 bra 	$L__BB0_12;
	add.s32 	%r34, %r42, %r10;
	mul.wide.u32 	%rd43, %r34, 4;
	add.s64 	%rd44, %rd2, %rd43;
	ld.global.f32 	%f43, [%rd44];
	mad.lo.s32 	%r35, %r42, %r2, %r1;
	mul.wide.s32 	%rd45, %r35, 4;
	add.s64 	%rd46, %rd1, %rd45;
	ld.global.f32 	%f44, [%rd46];
	fma.rn.f32 	%f45, %f43, %f44, %f52;
	st.global.f32 	[%rd6], %f45;
	cvt.u64.u32 	%rd47, %r10;
	cvt.u64.u32 	%rd48, %r42;
	add.s64 	%rd49, %rd48, %rd47;
	shl.b64 	%rd50, %rd49, 2;
	add.s64 	%rd51, %rd2, %rd50;
	ld.global.f32 	%f46, [%rd51+4];
	add.s64 	%rd52, %rd46, %rd3;
	ld.global.f32 	%f47, [%rd52];
	fma.rn.f32 	%f52, %f46, %f47, %f45;
	st.global.f32 	[%rd6], %f52;
	add.s32 	%r42, %r42, 2;
$L__BB0_12:
	setp.eq.s32 	%p11, %r6, 0;
	@%p11 bra 	$L__BB0_14;
	add.s32 	%r36, %r42, %r10;
	mul.wide.u32 	%rd53, %r36, 4;
	add.s64 	%rd54, %rd2, %rd53;
	ld.global.f32 	%f48, [%rd54];
	mad.lo.s32 	%r37, %r42, %r2, %r1;
	mul.wide.s32 	%rd55, %r37, 4;
	add.s64 	%rd56, %rd1, %rd55;
	ld.global.f32 	%f49, [%rd56];
	fma.rn.f32 	%f50, %f48, %f49, %f52;
	st.global.f32 	[%rd6], %f50;
$L__BB0_14:
	add.s32 	%r38, %r38, 1;
	setp.ne.s32 	%p12, %r38, %r2;
	@%p12 bra 	$L__BB0_3;
$L__BB0_15:
	ret;

}


// ===== COMPILED SASS (sm_100) =====

	.target	sm_100

	.elftype	@"ET_EXEC"


//--------------------- .note.nv.tkinfo           --------------------------
	.section	.note.nv.tkinfo,"",@"SHT_NOTE"
	.sectionflags	@"SHF_NOTE_NV_TKINFO"
	.tkinfo
        /*0018*/ 	.word	0x00000002
        /*0030*/ 	.string	""
        /*0030*/ 	.string	"ptxas"
        /*0030*/ 	.string	"Cuda compilation tools, release 13.0, V13.0.88"
        /*0030*/ 	.string	"Build cuda_13.0.r13.0/compiler.36424714_0"
        /*0030*/ 	.string	"-arch sm_100 -m 64 "



//--------------------- .note.nv.cuinfo           --------------------------
	.section	.note.nv.cuinfo,"",@"SHT_NOTE"
	.sectionflags	@"SHF_NOTE_NV_CUINFO"
        /*0018*/ 	.short	0x0002
        /*001a*/ 	.short	0x0064
        /*001c*/ 	.short	0x0082
	.zero		2


//--------------------- .nv.info                  --------------------------
	.section	.nv.info,"",@"SHT_CUDA_INFO"
	.align	4


	//----- nvinfo : EIATTR_REGCOUNT
	.align		4
        /*0000*/ 	.byte	0x04, 0x2f
        /*0002*/ 	.short	(.L_1 - .L_0)
	.align		4
.L_0:
        /*0004*/ 	.word	index@(_Z6matrixPfS_S_iii)
        /*0008*/ 	.word	0x00000016


	//----- nvinfo : EIATTR_FRAME_SIZE
	.align		4
.L_1:
        /*000c*/ 	.byte	0x04, 0x11
        /*000e*/ 	.short	(.L_3 - .L_2)
	.align		4
.L_2:
        /*0010*/ 	.word	index@(_Z6matrixPfS_S_iii)
        /*0014*/ 	.word	0x00000000


	//----- nvinfo : EIATTR_MIN_STACK_SIZE
	.align		4
.L_3:
        /*0018*/ 	.byte	0x04, 0x12
        /*001a*/ 	.short	(.L_5 - .L_4)
	.align		4
.L_4:
        /*001c*/ 	.word	index@(_Z6matrixPfS_S_iii)
        /*0020*/ 	.word	0x00000000
.L_5:


//--------------------- .nv.compat                --------------------------
	.section	.nv.compat,"",@"SHT_CUDA_COMPAT_INFO"
	.align	4
        /*0000*/ 	.byte	0x02, 0x09, 0x00, 0x00, 0x02, 0x02, 0x01, 0x00, 0x02, 0x05, 0x05, 0x00, 0x03, 0x07, 0x01, 0x01
        /*0010*/ 	.byte	0x02, 0x03, 0x00, 0x00, 0x02, 0x06, 0x01, 0x00, 0x04, 0x0b, 0x08, 0x00, 0x09, 0x00, 0x00, 0x00
        /*0020*/ 	.byte	0x00, 0x00, 0x00, 0x00


//--------------------- .nv.info._Z6matrixPfS_S_iii --------------------------
	.section	.nv.info._Z6matrixPfS_S_iii,"",@"SHT_CUDA_INFO"
	.sectionflags	@""
	.align	4


	//----- nvinfo : EIATTR_CUDA_API_VERSION
	.align		4
        /*0000*/ 	.byte	0x04, 0x37
        /*0002*/ 	.short	(.L_7 - .L_6)
.L_6:
        /*0004*/ 	.word	0x00000082


	//----- nvinfo : EIATTR_KPARAM_INFO
	.align		4
.L_7:
        /*0008*/ 	.byte	0x04, 0x17
        /*000a*/ 	.short	(.L_9 - .L_8)
.L_8:
        /*000c*/ 	.word	0x00000000
        /*0010*/ 	.short	0x0005
        /*0012*/ 	.short	0x0020
        /*0014*/ 	.byte	0x00, 0xf0, 0x11, 0x00


	//----- nvinfo : EIATTR_KPARAM_INFO
	.align		4
.L_9:
        /*0018*/ 	.byte	0x04, 0x17
        /*001a*/ 	.short	(.L_11 - .L_10)
.L_10:
        /*001c*/ 	.word	0x00000000
        /*0020*/ 	.short	0x0004
        /*0022*/ 	.short	0x001c
        /*0024*/ 	.byte	0x00, 0xf0, 0x11, 0x00


	//----- nvinfo : EIATTR_KPARAM_INFO
	.align		4
.L_11:
        /*0028*/ 	.byte	0x04, 0x17
        /*002a*/ 	.short	(.L_13 - .L_12)
.L_12:
        /*002c*/ 	.word	0x00000000
        /*0030*/ 	.short	0x0003
        /*0032*/ 	.short	0x0018
        /*0034*/ 	.byte	0x00, 0xf0, 0x11, 0x00


	//----- nvinfo : EIATTR_KPARAM_INFO
	.align		4
.L_13:
        /*0038*/ 	.byte	0x04, 0x17
        /*003a*/ 	.short	(.L_15 - .L_14)
.L_14:
        /*003c*/ 	.word	0x00000000
        /*0040*/ 	.short	0x0002
        /*0042*/ 	.short	0x0010
        /*0044*/ 	.byte	0x00, 0xf5, 0x21, 0x00


	//----- nvinfo : EIATTR_KPARAM_INFO
	.align		4
.L_15:
        /*0048*/ 	.byte	0x04, 0x17
        /*004a*/ 	.short	(.L_17 - .L_16)
.L_16:
        /*004c*/ 	.word	0x00000000
        /*0050*/ 	.short	0x0001
        /*0052*/ 	.short	0x0008
        /*0054*/ 	.byte	0x00, 0xf5, 0x21, 0x00


	//----- nvinfo : EIATTR_KPARAM_INFO
	.align		4
.L_17:
        /*0058*/ 	.byte	0x04, 0x17
        /*005a*/ 	.short	(.L_19 - .L_18)
.L_18:
        /*005c*/ 	.word	0x00000000
        /*0060*/ 	.short	0x0000
        /*0062*/ 	.short	0x0000
        /*0064*/ 	.byte	0x00, 0xf5, 0x21, 0x00


	//----- nvinfo : EIATTR_SPARSE_MMA_MASK
	.align		4
.L_19:
        /*0068*/ 	.byte	0x03, 0x50
        /*006a*/ 	.short	0x0000


	//----- nvinfo : EIATTR_MAXREG_COUNT
	.align		4
        /*006c*/ 	.byte	0x03, 0x1b
        /*006e*/ 	.short	0x00ff


	//----- nvinfo : EIATTR_MERCURY_ISA_VERSION
	.align		4
        /*0070*/ 	.byte	0x03, 0x5f
        /*0072*/ 	.short	0x0101


	//----- nvinfo : EIATTR_VRC_CTA_INIT_COUNT
	.align		4
        /*0074*/ 	.byte	0x02, 0x4a
	.zero		1
	.zero		1


	//----- nvinfo : EIATTR_EXIT_INSTR_OFFSETS
	.align		4
        /*0078*/ 	.byte	0x04, 0x1c
        /*007a*/ 	.short	(.L_21 - .L_20)


	//   ....[0]....
.L_20:
        /*007c*/ 	.word	0x00000270


	//   ....[1]....
        /*0080*/ 	.word	0x000002a0


	//   ....[2]....
        /*0084*/ 	.word	0x00000ce0


	//----- nvinfo : EIATTR_CBANK_PARAM_SIZE
	.align		4
.L_21:
        /*0088*/ 	.byte	0x03, 0x19
        /*008a*/ 	.short	0x0024


	//----- nvinfo : EIATTR_PARAM_CBANK
	.align		4
        /*008c*/ 	.byte	0x04, 0x0a
        /*008e*/ 	.short	(.L_23 - .L_22)
	.align		4
.L_22:
        /*0090*/ 	.word	index@(.nv.constant0._Z6matrixPfS_S_iii)
        /*0094*/ 	.short	0x0380
        /*0096*/ 	.short	0x0024


	//----- nvinfo : EIATTR_SW_WAR
	.align		4
.L_23:
        /*0098*/ 	.byte	0x04, 0x36
        /*009a*/ 	.short	(.L_25 - .L_24)
.L_24:
        /*009c*/ 	.word	0x00000008
.L_25:


//--------------------- .nv.callgraph             --------------------------
	.section	.nv.callgraph,"",@"SHT_CUDA_CALLGRAPH"
	.align	4
	.sectionentsize	8
	.align		4
        /*0000*/ 	.word	0x00000000
	.align		4
        /*0004*/ 	.word	0xffffffff
	.align		4
        /*0008*/ 	.word	0x00000000
	.align		4
        /*000c*/ 	.word	0xfffffffe
	.align		4
        /*0010*/ 	.word	0x00000000
	.align		4
        /*0014*/ 	.word	0xfffffffd
	.align		4
        /*0018*/ 	.word	0x00000000
	.align		4
        /*001c*/ 	.word	0xfffffffc


//--------------------- .text._Z6matrixPfS_S_iii  --------------------------
	.section	.text._Z6matrixPfS_S_iii,"ax",@progbits
	.align	128
        .global         _Z6matrixPfS_S_iii
        .type           _Z6matrixPfS_S_iii,@function
        .size           _Z6matrixPfS_S_iii,(.L_x_7 - _Z6matrixPfS_S_iii)
        .other          _Z6matrixPfS_S_iii,@"STO_CUDA_ENTRY STV_DEFAULT"
_Z6matrixPfS_S_iii:
.text._Z6matrixPfS_S_iii:
[----:B------:R-:W-:Y:S01]  /*0000*/  LDC R1, c[0x0][0x37c] ;  /* 0x0000df00ff017b82 */ /* 0x000fe20000000800 */
[----:B------:R-:W0:Y:S01]  /*0010*/  LDCU UR10, c[0x0][0x3a0] ;  /* 0x00007400ff0a77ac */ /* 0x000e220008000800 */
[----:B------:R-:W1:Y:S01]  /*0020*/  LDCU UR13, c[0x0][0x398] ;  /* 0x00007300ff0d77ac */ /* 0x000e620008000800 */
[----:B------:R-:W-:Y:S01]  /*0030*/  UMOV UR4, URZ ;  /* 0x000000ff00047c82 */ /* 0x000fe20008000000 */
[----:B0-----:R-:W-:-:S04]  /*0040*/  MOV R0, UR10 ;  /* 0x0000000a00007c02 */ /* 0x001fc80008000f00 */
[----:B------:R-:W-:Y:S02]  /*0050*/  IABS R0, R0 ;  /* 0x0000000000007213 */ /* 0x000fe40000000000 */
[----:B-1----:R-:W-:Y:S02]  /*0060*/  MOV R3, UR13 ;  /* 0x0000000d00037c02 */ /* 0x002fe40008000f00 */
[----:B------:R-:W-:Y:S02]  /*0070*/  R2UR UR8, R0 ;  /* 0x00000000000872ca */ /* 0x000fe400000e0000 */
[----:B------:R-:W-:-:S04]  /*0080*/  IABS R3, R3 ;  /* 0x0000000300037213 */ /* 0x000fc80000000000 */
[----:B------:R-:W-:Y:S02]  /*0090*/  R2UR UR7, R3 ;  /* 0x00000000030772ca */ /* 0x000fe400000e0000 */
[----:B------:R-:W0:Y:S05]  /*00a0*/  S2R R3, SR_TID.X ;  /* 0x0000000000037919 */ /* 0x000e2a0000002100 */
[----:B------:R-:W1:Y:S08]  /*00b0*/  I2F.RP R0, UR8 ;  /* 0x0000000800007d06 */ /* 0x000e700008209400 */
[----:B-1----:R-:W1:Y:S02]  /*00c0*/  MUFU.RCP R0, R0 ;  /* 0x0000000000007308 */ /* 0x002e640000001000 */
[----:B-1----:R-:W-:-:S02]  /*00d0*/  IADD3 R2, PT, PT, R0, 0xffffffe, RZ ;  /* 0x0ffffffe00027810 */ /* 0x002fc40007ffe0ff */
[----:B------:R-:W0:Y:S04]  /*00e0*/  LDC R0, c[0x0][0x360] ;  /* 0x0000d800ff007b82 */ /* 0x000e280000000800 */
[----:B------:R-:W1:Y:S02]  /*00f0*/  F2I.FTZ.U32.TRUNC.NTZ R2, R2 ;  /* 0x0000000200027305 */ /* 0x000e64000021f000 */
[----:B-1----:R-:W-:-:S13]  /*0100*/  R2UR UR5, R2 ;  /* 0x00000000020572ca */ /* 0x002fda00000e0000 */
[----:B------:R-:W-:-:S04]  /*0110*/  UIADD3 UR6, UPT, UPT, URZ, -UR5, URZ ;  /* 0x80000005ff067290 */ /* 0x000fc8000fffe0ff */
[----:B------:R-:W-:-:S04]  /*0120*/  UIMAD UR6, UR6, UR8, URZ ;  /* 0x00000008060672a4 */ /* 0x000fc8000f8e02ff */
[----:B------:R-:W-:-:S04]  /*0130*/  UIMAD.WIDE.U32 UR4, UR5, UR6, UR4 ;  /* 0x00000006050472a5 */ /* 0x000fc8000f8e0004 */
[----:B------:R-:W-:-:S03]  /*0140*/  UIMAD.WIDE.U32 UR4, UR5, UR7, URZ ;  /* 0x00000007050472a5 */ /* 0x000fc6000f8e00ff */
[----:B------:R-:W0:Y:S01]  /*0150*/  S2UR UR6, SR_CTAID.X ;  /* 0x00000000000679c3 */ /* 0x000e220000002500 */
[----:B------:R-:W-:-:S04]  /*0160*/  UIADD3 UR4, UPT, UPT, -UR5, URZ, URZ ;  /* 0x000000ff05047290 */ /* 0x000fc8000fffe1ff */
[----:B------:R-:W-:-:S04]  /*0170*/  UIMAD UR4, UR8, UR4, UR7 ;  /* 0x00000004080472a4 */ /* 0x000fc8000f8e0207 */
[----:B------:R-:W-:-:S11]  /*0180*/  UISETP.GT.U32.AND UP0, UPT, UR8, UR4, UPT ;  /* 0x000000040800728c */ /* 0x000fd6000bf04070 */
[----:B------:R-:W-:Y:S02]  /*0190*/  @!UP0 UIADD3 UR4, UPT, UPT, UR4, -UR8, URZ ;  /* 0x8000000804048290 */ /* 0x000fe4000fffe0ff */
[----:B------:R-:W-:Y:S02]  /*01a0*/  @!UP0 UIADD3 UR5, UPT, UPT, UR5, 0x1, URZ ;  /* 0x0000000105058890 */ /* 0x000fe4000fffe0ff */
[----:B------:R-:W-:Y:S01]  /*01b0*/  UISETP.GE.U32.AND UP1, UPT, UR4, UR8, UPT ;  /* 0x000000080400728c */ /* 0x000fe2000bf26070 */
[----:B0-----:R-:W-:Y:S01]  /*01c0*/  IMAD R0, R0, UR6, R3 ;  /* 0x0000000600007c24 */ /* 0x001fe2000f8e0203 */
[----:B------:R-:W-:-:S04]  /*01d0*/  ULOP3.LUT UR4, UR13, UR10, URZ, 0x3c, !UPT ;  /* 0x0000000a0d047292 */ /* 0x000fc8000f8e3cff */
[----:B------:R-:W-:-:S05]  /*01e0*/  UISETP.GE.AND UP0, UPT, UR4, URZ, UPT ;  /* 0x000000ff0400728c */ /* 0x000fca000bf06270 */
[----:B------:R-:W-:Y:S02]  /*01f0*/  @UP1 UIADD3 UR5, UPT, UPT, UR5, 0x1, URZ ;  /* 0x0000000105051890 */ /* 0x000fe4000fffe0ff */
[----:B------:R-:W-:-:S05]  /*0200*/  UISETP.NE.AND UP1, UPT, UR10, URZ, UPT ;  /* 0x000000ff0a00728c */ /* 0x000fca000bf25270 */
[----:B------:R-:W-:Y:S02]  /*0210*/  UMOV UR9, UR5 ;  /* 0x0000000500097c82 */ /* 0x000fe40008000000 */
[----:B------:R-:W-:-:S04]  /*0220*/  @!UP0 UIADD3 UR9, UPT, UPT, -UR9, URZ, URZ ;  /* 0x000000ff09098290 */ /* 0x000fc8000fffe1ff */
[----:B------:R-:W-:-:S04]  /*0230*/  @!UP1 ULOP3.LUT UR9, URZ, UR10, URZ, 0x33, !UPT ;  /* 0x0000000aff099292 */ /* 0x000fc8000f8e33ff */
[----:B------:R-:W-:-:S06]  /*0240*/  UISETP.GE.AND UP0, UPT, UR9, 0x1, UPT ;  /* 0x000000010900788c */ /* 0x000fcc000bf06270 */
[----:B------:R-:W-:-:S04]  /*0250*/  PLOP3.LUT P0, PT, PT, PT, UP0, 0x80, 0x8 ;  /* 0x000000000008781c */ /* 0x000fc80003f0f008 */
[----:B------:R-:W-:-:S13]  /*0260*/  ISETP.GE.OR P0, PT, R0, UR9, !P0 ;  /* 0x0000000900007c0c */ /* 0x000fda000c706670 */
[----:B------:R-:W-:Y:S05]  /*0270*/  @P0 EXIT ;  /* 0x000000000000094d */ /* 0x000fea0003800000 */
[----:B------:R-:W-:-:S06]  /*0280*/  UISETP.GE.AND UP0, UPT, UR13, 0x1, UPT ;  /* 0x000000010d00788c */ /* 0x000fcc000bf06270 */
[----:B------:R-:W-:-:S13]  /*0290*/  PLOP3.LUT P0, PT, PT, PT, UP0, 0x80, 0x8 ;  /* 0x000000000008781c */ /* 0x000fda0003f0f008 */
[----:B------:R-:W-:Y:S05]  /*02a0*/  @!P0 EXIT ;  /* 0x000000000000894d */ /* 0x000fea0003800000 */
[----:B------:R-:W0:Y:S01]  /*02b0*/  LDCU UR4, c[0x0][0x39c] ;  /* 0x00007380ff0477ac */ /* 0x000e220008000800 */
[----:B------:R-:W-:Y:S02]  /*02c0*/  ULOP3.LUT UR12, UR13, 0x7ffffff8, URZ, 0xc0, !UPT ;  /* 0x7ffffff80d0c7892 */ /* 0x000fe4000f8ec0ff */
[----:B------:R-:W-:Y:S01]  /*02d0*/  ULOP3.LUT UR10, UR13, 0x7, URZ, 0xc0, !UPT ;  /* 0x000000070d0a7892 */ /* 0x000fe2000f8ec0ff */
[----:B------:R-:W1:Y:S01]  /*02e0*/  LDCU.64 UR16, c[0x0][0x358] ;  /* 0x00006b00ff1077ac */ /* 0x000e620008000a00 */
[----:B------:R-:W-:Y:S02]  /*02f0*/  ULOP3.LUT UR11, UR13, 0x3, URZ, 0xc0, !UPT ;  /* 0x000000030d0b7892 */ /* 0x000fe4000f8ec0ff */
[----:B------:R-:W-:Y:S02]  /*0300*/  UIMAD.WIDE.U32 UR14, UR13, 0x4, URZ ;  /* 0x000000040d0e78a5 */ /* 0x000fe4000f8e00ff */
[----:B------:R-:W-:Y:S01]  /*0310*/  UIADD3 UR8, UPT, UPT, -UR12, URZ, URZ ;  /* 0x000000ff0c087290 */ /* 0x000fe2000fffe1ff */
[----:B0-----:R-:W-:Y:S01]  /*0320*/  IADD3 R16, PT, PT, R0, UR4, RZ ;  /* 0x0000000400107c10 */ /* 0x001fe2000fffe0ff */
[----:B------:R-:W-:-:S10]  /*0330*/  UMOV UR4, URZ ;  /* 0x000000ff00047c82 */ /* 0x000fd40008000000 */
.L_x_5:
[----:B0-----:R-:W0:Y:S01]  /*0340*/  LDCU UR19, c[0x0][0x398] ;  /* 0x00007300ff1377ac */ /* 0x001e220008000800 */
[----:B-123--:R-:W2:Y:S01]  /*0350*/  LDC.64 R2, c[0x0][0x390] ;  /* 0x0000e400ff027b82 */ /* 0x00eea20000000a00 */
[----:B0-----:R-:W-:-:S06]  /*0360*/  UIMAD UR18, UR4, UR19, URZ ;  /* 0x00000013041272a4 */ /* 0x001fcc000f8e02ff */
[----:B-----5:R-:W-:-:S05]  /*0370*/  IADD3 R5, PT, PT, R16, UR18, RZ ;  /* 0x0000001210057c10 */ /* 0x020fca000fffe0ff */
[----:B--2---:R-:W-:-:S05]  /*0380*/  IMAD.WIDE R2, R5, 0x4, R2 ;  /* 0x0000000405027825 */ /* 0x004fca00078e0202 */
[----:B-1----:R0:W5:Y:S01]  /*0390*/  LDG.E R5, desc[UR16][R2.64] ;  /* 0x0000001002057981 */ /* 0x002162000c1e1900 */
[----:B------:R-:W-:Y:S01]  /*03a0*/  UISETP.GE.U32.AND UP0, UPT, UR19, 0x8, UPT ;  /* 0x000000081300788c */ /* 0x000fe2000bf06070 */
[----:B------:R-:W-:-:S08]  /*03b0*/  HFMA2 R7, -RZ, RZ, 0, 0 ;  /* 0x00000000ff077431 */ /* 0x000fd000000001ff */
[----:B0-----:R-:W-:Y:S05]  /*03c0*/  BRA.U !UP0, `(.L_x_0) ;  /* 0x0000000508047547 */ /* 0x001fea000b800000 */
[----:B------:R-:W0:Y:S01]  /*03d0*/  LDCU.64 UR6, c[0x0][0x380] ;  /* 0x00007000ff0677ac */ /* 0x000e220008000a00 */
[----:B------:R-:W-:Y:S01]  /*03e0*/  IMAD.MOV.U32 R4, RZ, RZ, R0 ;  /* 0x000000ffff047224 */ /* 0x000fe200078e0000 */
[----:B------:R-:W-:Y:S02]  /*03f0*/  UIMAD UR5, UR15, UR4, URZ ;  /* 0x000000040f0572a4 */ /* 0x000fe4000f8e02ff */
[----:B0-----:R-:W-:-:S04]  /*0400*/  UIMAD.WIDE.U32 UR6, UR14, UR4, UR6 ;  /* 0x000000040e0672a5 */ /* 0x001fc8000f8e0006 */
[----:B------:R-:W-:-:S04]  /*0410*/  UIADD3 UR13, UP0, UPT, UR6, 0x10, URZ ;  /* 0x00000010060d7890 */ /* 0x000fc8000ff1e0ff */
[----:B------:R-:W-:Y:S02]  /*0420*/  UIADD3.X UR6, UPT, UPT, UR7, UR5, URZ, UP0, !UPT ;  /* 0x0000000507067290 */ /* 0x000fe400087fe4ff */
[----:B------:R-:W-:Y:S01]  /*0430*/  MOV R10, UR13 ;  /* 0x0000000d000a7c02 */ /* 0x000fe20008000f00 */
[----:B------:R-:W-:-:S03]  /*0440*/  UMOV UR5, UR8 ;  /* 0x0000000800057c82 */ /* 0x000fc60008000000 */
[----:B------:R-:W-:-:S07]  /*0450*/  MOV R7, UR6 ;  /* 0x0000000600077c02 */ /* 0x000fce0008000f00 */
.L_x_1:
[----:B------:R-:W0:Y:S01]  /*0460*/  LDC.64 R8, c[0x0][0x388] ;  /* 0x0000e200ff087b82 */ /* 0x000e220000000a00 */
[----:B------:R-:W-:-:S05]  /*0470*/  MOV R6, R10 ;  /* 0x0000000a00067202 */ /* 0x000fca0000000f00 */
[----:B------:R-:W2:Y:S01]  /*0480*/  LDG.E R10, desc[UR16][R6.64+-0x10] ;  /* 0xfffff010060a7981 */ /* 0x000ea2000c1e1900 */
[----:B0-----:R-:W-:-:S05]  /*0490*/  IMAD.WIDE R8, R4, 0x4, R8 ;  /* 0x0000000404087825 */ /* 0x001fca00078e0208 */
[----:B-1----:R-:W2:Y:S01]  /*04a0*/  LDG.E R11, desc[UR16][R8.64] ;  /* 0x00000010080b7981 */ /* 0x002ea2000c1e1900 */
[----:B------:R-:W-:Y:S01]  /*04b0*/  MOV R13, UR9 ;  /* 0x00000009000d7c02 */ /* 0x000fe20008000f00 */
[----:B--2--5:R-:W-:-:S04]  /*04c0*/  FFMA R5, R10, R11, R5 ;  /* 0x0000000b0a057223 */ /* 0x024fc80000000005 */
[C---:B------:R-:W-:Y:S01]  /*04d0*/  IMAD.WIDE.U32 R10, R13.reuse, 0x4, R8 ;  /* 0x000000040d0a7825 */ /* 0x040fe200078e0008 */
[----:B------:R0:W-:Y:S05]  /*04e0*/  STG.E desc[UR16][R2.64], R5 ;  /* 0x0000000502007986 */ /* 0x0001ea000c101910 */
[----:B------:R-:W2:Y:S04]  /*04f0*/  LDG.E R10, desc[UR16][R10.64] ;  /* 0x000000100a0a7981 */ /* 0x000ea8000c1e1900 */
[----:B------:R-:W2:Y:S02]  /*0500*/  LDG.E R12, desc[UR16][R6.64+-0xc] ;  /* 0xfffff410060c7981 */ /* 0x000ea4000c1e1900 */
[----:B--2---:R-:W-:Y:S01]  /*0510*/  FFMA R17, R12, R10, R5 ;  /* 0x0000000a0c117223 */ /* 0x004fe20000000005 */
[----:B------:R-:W-:-:S04]  /*0520*/  IMAD.WIDE.U32 R12, R13, 0x8, R8 ;  /* 0x000000080d0c7825 */ /* 0x000fc800078e0008 */
[----:B------:R1:W-:Y:S04]  /*0530*/  STG.E desc[UR16][R2.64], R17 ;  /* 0x0000001102007986 */ /* 0x0003e8000c101910 */
[----:B------:R-:W2:Y:S04]  /*0540*/  LDG.E R12, desc[UR16][R12.64] ;  /* 0x000000100c0c7981 */ /* 0x000ea8000c1e1900 */
[----:B------:R-:W2:Y:S01]  /*0550*/  LDG.E R14, desc[UR16][R6.64+-0x8] ;  /* 0xfffff810060e7981 */ /* 0x000ea2000c1e1900 */
[----:B------:R-:W-:Y:S01]  /*0560*/  MOV R15, UR9 ;  /* 0x00000009000f7c02 */ /* 0x000fe20008000f00 */
[----:B--2---:R-:W-:-:S04]  /*0570*/  FFMA R19, R14, R12, R17 ;  /* 0x0000000c0e137223 */ /* 0x004fc80000000011 */
[----:B------:R-:W-:Y:S01]  /*0580*/  IMAD.WIDE.U32 R14, R15, 0xc, R8 ;  /* 0x0000000c0f0e7825 */ /* 0x000fe200078e0008 */
[----:B------:R2:W-:Y:S05]  /*0590*/  STG.E desc[UR16][R2.64], R19 ;  /* 0x0000001302007986 */ /* 0x0005ea000c101910 */
[----:B------:R-:W0:Y:S04]  /*05a0*/  LDG.E R14, desc[UR16][R14.64] ;  /* 0x000000100e0e7981 */ /* 0x000e28000c1e1900 */
[----:B------:R-:W0:Y:S01]  /*05b0*/  LDG.E R10, desc[UR16][R6.64+-0x4] ;  /* 0xfffffc10060a7981 */ /* 0x000e22000c1e1900 */
[----:B------:R-:W-:-:S02]  /*05c0*/  IMAD.U32 R11, RZ, RZ, UR9 ;  /* 0x00000009ff0b7e24 */ /* 0x000fc4000f8e00ff */
[----:B0-----:R-:W-:Y:S02]  /*05d0*/  FFMA R5, R10, R14, R19 ;  /* 0x0000000e0a057223 */ /* 0x001fe40000000013 */
[----:B------:R-:W-:-:S03]  /*05e0*/  IMAD.WIDE.U32 R10, R11, 0x10, R8 ;  /* 0x000000100b0a7825 */ /* 0x000fc600078e0008 */
[----:B------:R0:W-:Y:S04]  /*05f0*/  STG.E desc[UR16][R2.64], R5 ;  /* 0x0000000502007986 */ /* 0x0001e8000c101910 */
[----:B------:R-:W1:Y:S04]  /*0600*/  LDG.E R10, desc[UR16][R10.64] ;  /* 0x000000100a0a7981 */ /* 0x000e68000c1e1900 */
[----:B------:R-:W1:Y:S01]  /*0610*/  LDG.E R12, desc[UR16][R6.64] ;  /* 0x00000010060c7981 */ /* 0x000e62000c1e1900 */
[----:B------:R-:W-:Y:S01]  /*0620*/  MOV R13, UR9 ;  /* 0x00000009000d7c02 */ /* 0x000fe20008000f00 */
[----:B-1----:R-:W-:-:S04]  /*0630*/  FFMA R17, R12, R10, R5 ;  /* 0x0000000a0c117223 */ /* 0x002fc80000000005 */
[----:B------:R-:W-:Y:S01]  /*0640*/  IMAD.WIDE.U32 R12, R13, 0x14, R8 ;  /* 0x000000140d0c7825 */ /* 0x000fe200078e0008 */
[----:B------:R1:W-:Y:S05]  /*0650*/  STG.E desc[UR16][R2.64], R17 ;  /* 0x0000001102007986 */ /* 0x0003ea000c101910 */
[----:B------:R-:W2:Y:S04]  /*0660*/  LDG.E R12, desc[UR16][R12.64] ;  /* 0x000000100c0c7981 */ /* 0x000ea8000c1e1900 */
[----:B------:R-:W2:Y:S01]  /*0670*/  LDG.E R14, desc[UR16][R6.64+0x4] ;  /* 0x00000410060e7981 */ /* 0x000ea2000c1e1900 */
[----:B------:R-:W-:Y:S01]  /*0680*/  MOV R15, UR9 ;  /* 0x00000009000f7c02 */ /* 0x000fe20008000f00 */
[----:B--2---:R-:W-:-:S04]  /*0690*/  FFMA R19, R14, R12, R17 ;  /* 0x0000000c0e137223 */ /* 0x004fc80000000011 */
[----:B------:R-:W-:Y:S01]  /*06a0*/  IMAD.WIDE.U32 R14, R15, 0x18, R8 ;  /* 0x000000180f0e7825 */ /* 0x000fe200078e0008 */
[----:B------:R1:W-:Y:S05]  /*06b0*/  STG.E desc[UR16][R2.64], R19 ;  /* 0x0000001302007986 */ /* 0x0003ea000c101910 */
[----:B------:R-:W2:Y:S04]  /*06c0*/  LDG.E R14, desc[UR16][R14.64] ;  /* 0x000000100e0e7981 */ /* 0x000ea8000c1e1900 */
[----:B------:R-:W2:Y:S01]  /*06d0*/  LDG.E R10, desc[UR16][R6.64+0x8] ;  /* 0x00000810060a7981 */ /* 0x000ea2000c1e1900 */
[----:B0-----:R-:W-:-:S05]  /*06e0*/  MOV R5, UR9 ;  /* 0x0000000900057c02 */ /* 0x001fca0008000f00 */
[----:B------:R-:W-:-:S04]  /*06f0*/  IMAD.WIDE.U32 R8, R5, 0x1c, R8 ;  /* 0x0000001c05087825 */ /* 0x000fc800078e0008 */
[----:B--2---:R-:W-:-:S05]  /*0700*/  FFMA R11, R10, R14, R19 ;  /* 0x0000000e0a0b7223 */ /* 0x004fca0000000013 */
[----:B------:R1:W-:Y:S04]  /*0710*/  STG.E desc[UR16][R2.64], R11 ;  /* 0x0000000b02007986 */ /* 0x0003e8000c101910 */
[----:B------:R-:W2:Y:S04]  /*0720*/  LDG.E R8, desc[UR16][R8.64] ;  /* 0x0000001008087981 */ /* 0x000ea8000c1e1900 */
[----:B------:R-:W2:Y:S01]  /*0730*/  LDG.E R10, desc[UR16][R6.64+0xc] ;  /* 0x00000c10060a7981 */ /* 0x000ea2000c1e1900 */
[----:B------:R-:W-:-:S04]  /*0740*/  UIADD3 UR5, UPT, UPT, UR5, 0x8, URZ ;  /* 0x0000000805057890 */ /* 0x000fc8000fffe0ff */
[----:B------:R-:W-:Y:S01]  /*0750*/  UISETP.NE.AND UP0, UPT, UR5, URZ, UPT ;  /* 0x000000ff0500728c */ /* 0x000fe2000bf05270 */
[----:B------:R-:W-:-:S05]  /*0760*/  MOV R13, UR9 ;  /* 0x00000009000d7c02 */ /* 0x000fca0008000f00 */
[----:B------:R-:W-:Y:S02]  /*0770*/  IMAD R4, R13, 0x8, R4 ;  /* 0x000000080d047824 */ /* 0x000fe400078e0204 */
[----:B--2---:R-:W-:-:S05]  /*0780*/  FFMA R5, R10, R8, R11 ;  /* 0x000000080a057223 */ /* 0x004fca000000000b */
[----:B------:R1:W-:Y:S01]  /*0790*/  STG.E desc[UR16][R2.64], R5 ;  /* 0x0000000502007986 */ /* 0x0003e2000c101910 */
[----:B------:R-:W-:-:S04]  /*07a0*/  IADD3 R10, P0, PT, R6, 0x20, RZ ;  /* 0x00000020060a7810 */ /* 0x000fc80007f1e0ff */
[----:B------:R-:W-:Y:S01]  /*07b0*/  IADD3.X R7, PT, PT, RZ, R7, RZ, P0, !PT ;  /* 0x00000007ff077210 */ /* 0x000fe200007fe4ff */
[----:B------:R-:W-:Y:S08]  /*07c0*/  BRA.U UP0, `(.L_x_1) ;  /* 0xfffffffd00247547 */ /* 0x000ff0000b83ffff */
[----:B------:R-:W-:-:S07]  /*07d0*/  MOV R7, UR12 ;  /* 0x0000000c00077c02 */ /* 0x000fce0008000f00 */
.L_x_0:
[----:B------:R-:W-:-:S09]  /*07e0*/  UISETP.NE.AND UP0, UPT, UR10, URZ, UPT ;  /* 0x000000ff0a00728c */ /* 0x000fd2000bf05270 */
[----:B------:R-:W-:Y:S05]  /*07f0*/  BRA.U !UP0, `(.L_x_2) ;  /* 0x00000005082c7547 */ /* 0x000fea000b800000 */
[----:B------:R-:W-:Y:S02]  /*0800*/  UIADD3 UR5, UPT, UPT, UR10, -0x1, URZ ;  /* 0xffffffff0a057890 */ /* 0x000fe4000fffe0ff */
[----:B------:R-:W-:Y:S02]  /*0810*/  UISETP.NE.AND UP1, UPT, UR11, URZ, UPT ;  /* 0x000000ff0b00728c */ /* 0x000fe4000bf25270 */
[----:B------:R-:W-:-:S09]  /*0820*/  UISETP.GE.U32.AND UP0, UPT, UR5, 0x3, UPT ;  /* 0x000000030500788c */ /* 0x000fd2000bf06070 */
[----:B------:R-:W-:Y:S05]  /*0830*/  BRA.U !UP0, `(.L_x_3) ;  /* 0x0000000108887547 */ /* 0x000fea000b800000 */
[----:B------:R-:W0:Y:S01]  /*0840*/  LDC.64 R12, c[0x0][0x380] ;  /* 0x0000e000ff0c7b82 */ /* 0x000e220000000a00 */
[C---:B------:R-:W-:Y:S01]  /*0850*/  IADD3 R9, PT, PT, R7.reuse, UR18, RZ ;  /* 0x0000001207097c10 */ /* 0x040fe2000fffe0ff */
[----:B------:R-:W-:-:S06]  /*0860*/  IMAD R15, R7, UR9, R0 ;  /* 0x00000009070f7c24 */ /* 0x000fcc000f8e0200 */
[----:B-1----:R-:W1:Y:S01]  /*0870*/  LDC.64 R10, c[0x0][0x388] ;  /* 0x0000e200ff0a7b82 */ /* 0x002e620000000a00 */
[----:B0-----:R-:W-:-:S06]  /*0880*/  IMAD.WIDE.U32 R12, R9, 0x4, R12 ;  /* 0x00000004090c7825 */ /* 0x001fcc00078e000c */
[----:B------:R-:W2:Y:S01]  /*0890*/  LDG.E R12, desc[UR16][R12.64] ;  /* 0x000000100c0c7981 */ /* 0x000ea2000c1e1900 */
[----:B-1----:R-:W-:Y:S02]  /*08a0*/  IMAD.WIDE R10, R15, 0x4, R10 ;  /* 0x000000040f0a7825 */ /* 0x002fe400078e020a */
[----:B------:R-:W0:Y:S03]  /*08b0*/  LDC.64 R14, c[0x0][0x380] ;  /* 0x0000e000ff0e7b82 */ /* 0x000e260000000a00 */
[----:B------:R-:W2:Y:S01]  /*08c0*/  LDG.E R4, desc[UR16][R10.64] ;  /* 0x000000100a047981 */ /* 0x000ea2000c1e1900 */
[----:B------:R-:W-:Y:S02]  /*08d0*/  IADD3 R6, P0, PT, R7, UR18, RZ ;  /* 0x0000001207067c10 */ /* 0x000fe4000ff1e0ff */
[----:B------:R-:W-:Y:S02]  /*08e0*/  MOV R17, UR9 ;  /* 0x0000000900117c02 */ /* 0x000fe40008000f00 */
[----:B------:R-:W-:-:S02]  /*08f0*/  IADD3.X R9, PT, PT, RZ, RZ, RZ, P0, !PT ;  /* 0x000000ffff097210 */ /* 0x000fc400007fe4ff */
[----:B0-----:R-:W-:-:S04]  /*0900*/  LEA R8, P0, R6, R14, 0x2 ;  /* 0x0000000e06087211 */ /* 0x001fc800078010ff */
[----:B------:R-:W-:Y:S01]  /*0910*/  LEA.HI.X R9, R6, R15, R9, 0x2, P0 ;  /* 0x0000000f06097211 */ /* 0x000fe200000f1409 */
[----:B--2--5:R-:W-:Y:S01]  /*0920*/  FFMA R15, R12, R4, R5 ;  /* 0x000000040c0f7223 */ /* 0x024fe20000000005 */
[----:B------:R-:W-:-:S04]  /*0930*/  IMAD.WIDE.U32 R4, R17, 0x4, R10 ;  /* 0x0000000411047825 */ /* 0x000fc800078e000a */
[----:B------:R0:W-:Y:S04]  /*0940*/  STG.E desc[UR16][R2.64], R15 ;  /* 0x0000000f02007986 */ /* 0x0001e8000c101910 */
[----:B------:R-:W2:Y:S04]  /*0950*/  LDG.E R12, desc[UR16][R4.64] ;  /* 0x00000010040c7981 */ /* 0x000ea8000c1e1900 */
[----:B------:R-:W2:Y:S01]  /*0960*/  LDG.E R6, desc[UR16][R8.64+0x4] ;  /* 0x0000041008067981 */ /* 0x000ea2000c1e1900 */
[----:B------:R-:W-:-:S05]  /*0970*/  MOV R11, UR9 ;  /* 0x00000009000b7c02 */ /* 0x000fca0008000f00 */
[----:B------:R-:W-:-:S04]  /*0980*/  IMAD.WIDE.U32 R10, R11, 0x4, R4 ;  /* 0x000000040b0a7825 */ /* 0x000fc800078e0004 */
[----:B--2---:R-:W-:-:S05]  /*0990*/  FFMA R17, R6, R12, R15 ;  /* 0x0000000c06117223 */ /* 0x004fca000000000f */
[----:B------:R0:W-:Y:S04]  /*09a0*/  STG.E desc[UR16][R2.64], R17 ;  /* 0x0000001102007986 */ /* 0x0001e8000c101910 */
[----:B------:R-:W2:Y:S04]  /*09b0*/  LDG.E R12, desc[UR16][R10.64] ;  /* 0x000000100a0c7981 */ /* 0x000ea8000c1e1900 */
[----:B------:R-:W2:Y:S01]  /*09c0*/  LDG.E R6, desc[UR16][R8.64+0x8] ;  /* 0x0000081008067981 */ /* 0x000ea2000c1e1900 */
[----:B------:R-:W-:Y:S02]  /*09d0*/  IMAD.U32 R13, RZ, RZ, UR9 ;  /* 0x00000009ff0d7e24 */ /* 0x000fe4000f8e00ff */
[----:B--2---:R-:W-:-:S02]  /*09e0*/  FFMA R19, R6, R12, R17 ;  /* 0x0000000c06137223 */ /* 0x004fc40000000011 */
[----:B------:R-:W-:-:S03]  /*09f0*/  IMAD.WIDE.U32 R12, R13, 0x4, R10 ;  /* 0x000000040d0c7825 */ /* 0x000fc600078e000a */
[----:B------:R0:W-:Y:S04]  /*0a00*/  STG.E desc[UR16][R2.64], R19 ;  /* 0x0000001302007986 */ /* 0x0001e8000c101910 */
[----:B------:R-:W2:Y:S04]  /*0a10*/  LDG.E R4, desc[UR16][R8.64+0xc] ;  /* 0x00000c1008047981 */ /* 0x000ea8000c1e1900 */
[----:B------:R-:W2:Y:S01]  /*0a20*/  LDG.E R12, desc[UR16][R12.64] ;  /* 0x000000100c0c7981 */ /* 0x000ea2000c1e1900 */
[----:B------:R-:W-:Y:S01]  /*0a30*/  IADD3 R7, PT, PT, R7, 0x4, RZ ;  /* 0x0000000407077810 */ /* 0x000fe20007ffe0ff */
[----:B--2---:R-:W-:-:S05]  /*0a40*/  FFMA R5, R4, R12, R19 ;  /* 0x0000000c04057223 */ /* 0x004fca0000000013 */
[----:B------:R0:W-:Y:S02]  /*0a50*/  STG.E desc[UR16][R2.64], R5 ;  /* 0x0000000502007986 */ /* 0x0001e4000c101910 */
.L_x_3:
[----:B------:R-:W-:Y:S05]  /*0a60*/  BRA.U !UP1, `(.L_x_2) ;  /* 0x0000000109907547 */ /* 0x000fea000b800000 */
[----:B------:R-:W-:Y:S02]  /*0a70*/  UISETP.NE.AND UP0, UPT, UR11, 0x1, UPT ;  /* 0x000000010b00788c */ /* 0x000fe4000bf05270 */
[----:B------:R-:W-:-:S07]  /*0a80*/  ULOP3.LUT UP1, URZ, UR19, 0x1, URZ, 0xc0, !UPT ;  /* 0x0000000113ff7892 */ /* 0x000fce000f82c0ff */
[----:B------:R-:W-:Y:S05]  /*0a90*/  BRA.U !UP0, `(.L_x_4) ;  /* 0x0000000108587547 */ /* 0x000fea000b800000 */
[----:B------:R-:W2:Y:S01]  /*0aa0*/  LDC.64 R8, c[0x0][0x380] ;  /* 0x0000e000ff087b82 */ /* 0x000ea20000000a00 */
[C---:B------:R-:W-:Y:S01]  /*0ab0*/  IADD3 R13, PT, PT, R7.reuse, UR18, RZ ;  /* 0x00000012070d7c10 */ /* 0x040fe2000fffe0ff */
[----:B0-----:R-:W-:-:S06]  /*0ac0*/  IMAD R15, R7, UR9, R0 ;  /* 0x00000009070f7c24 */ /* 0x001fcc000f8e0200 */
[----:B-1----:R-:W0:Y:S01]  /*0ad0*/  LDC.64 R10, c[0x0][0x388] ;  /* 0x0000e200ff0a7b82 */ /* 0x002e220000000a00 */
[----:B--2---:R-:W-:-:S06]  /*0ae0*/  IMAD.WIDE.U32 R12, R13, 0x4, R8 ;  /* 0x000000040d0c7825 */ /* 0x004fcc00078e0008 */
[----:B------:R-:W2:Y:S01]  /*0af0*/  LDG.E R12, desc[UR16][R12.64] ;  /* 0x000000100c0c7981 */ /* 0x000ea2000c1e1900 */
[----:B0-----:R-:W-:Y:S02]  /*0b00*/  IMAD.WIDE R10, R15, 0x4, R10 ;  /* 0x000000040f0a7825 */ /* 0x001fe400078e020a */
[----:B------:R-:W0:Y:S03]  /*0b10*/  LDC.64 R14, c[0x0][0x380] ;  /* 0x0000e000ff0e7b82 */ /* 0x000e260000000a00 */
[----:B------:R-:W2:Y:S01]  /*0b20*/  LDG.E R4, desc[UR16][R10.64] ;  /* 0x000000100a047981 */ /* 0x000ea2000c1e1900 */
[----:B------:R-:W-:Y:S02]  /*0b30*/  IADD3 R6, P0, PT, R7, UR18, RZ ;  /* 0x0000001207067c10 */ /* 0x000fe4000ff1e0ff */
[----:B------:R-:W-:Y:S02]  /*0b40*/  MOV R19, UR9 ;  /* 0x0000000900137c02 */ /* 0x000fe40008000f00 */
[----:B------:R-:W-:-:S02]  /*0b50*/  IADD3.X R9, PT, PT, RZ, RZ, RZ, P0, !PT ;  /* 0x000000ffff097210 */ /* 0x000fc400007fe4ff */
[----:B0-----:R-:W-:-:S04]  /*0b60*/  LEA R8, P0, R6, R14, 0x2 ;  /* 0x0000000e06087211 */ /* 0x001fc800078010ff */
[----:B------:R-:W-:Y:S01]  /*0b70*/  LEA.HI.X R9, R6, R15, R9, 0x2, P0 ;  /* 0x0000000f06097211 */ /* 0x000fe200000f1409 */
[----:B------:R-:W-:-:S04]  /*0b80*/  IMAD.WIDE.U32 R14, R19, 0x4, R10 ;  /* 0x00000004130e7825 */ /* 0x000fc800078e000a */
[----:B--2--5:R-:W-:-:S05]  /*0b90*/  FFMA R17, R12, R4, R5 ;  /* 0x000000040c117223 */ /* 0x024fca0000000005 */
[----:B------:R2:W-:Y:S04]  /*0ba0*/  STG.E desc[UR16][R2.64], R17 ;  /* 0x0000001102007986 */ /* 0x0005e8000c101910 */
[----:B------:R-:W3:Y:S04]  /*0bb0*/  LDG.E R8, desc[UR16][R8.64+0x4] ;  /* 0x0000041008087981 */ /* 0x000ee8000c1e1900 */
[----:B------:R-:W3:Y:S01]  /*0bc0*/  LDG.E R14, desc[UR16][R14.64] ;  /* 0x000000100e0e7981 */ /* 0x000ee2000c1e1900 */
[----:B------:R-:W-:Y:S01]  /*0bd0*/  IADD3 R7, PT, PT, R7, 0x2, RZ ;  /* 0x0000000207077810 */ /* 0x000fe20007ffe0ff */
[----:B---3--:R-:W-:-:S05]  /*0be0*/  FFMA R5, R8, R14, R17 ;  /* 0x0000000e08057223 */ /* 0x008fca0000000011 */
[----:B------:R2:W-:Y:S02]  /*0bf0*/  STG.E desc[UR16][R2.64], R5 ;  /* 0x0000000502007986 */ /* 0x0005e4000c101910 */
.L_x_4:
[----:B------:R-:W-:Y:S05]  /*0c00*/  BRA.U !UP1, `(.L_x_2) ;  /* 0x0000000109287547 */ /* 0x000fea000b800000 */
[----:B------:R-:W3:Y:S01]  /*0c10*/  LDC.64 R8, c[0x0][0x380] ;  /* 0x0000e000ff087b82 */ /* 0x000ee20000000a00 */
[C---:B------:R-:W-:Y:S01]  /*0c20*/  IADD3 R13, PT, PT, R7.reuse, UR18, RZ ;  /* 0x00000012070d7c10 */ /* 0x040fe2000fffe0ff */
[----:B0-----:R-:W-:-:S06]  /*0c30*/  IMAD R15, R7, UR9, R0 ;  /* 0x00000009070f7c24 */ /* 0x001fcc000f8e0200 */
[----:B-1----:R-:W0:Y:S01]  /*0c40*/  LDC.64 R10, c[0x0][0x388] ;  /* 0x0000e200ff0a7b82 */ /* 0x002e220000000a00 */
[----:B---3--:R-:W-:-:S06]  /*0c50*/  IMAD.WIDE.U32 R6, R13, 0x4, R8 ;  /* 0x000000040d067825 */ /* 0x008fcc00078e0008 */
[----:B------:R-:W2:Y:S01]  /*0c60*/  LDG.E R6, desc[UR16][R6.64] ;  /* 0x0000001006067981 */ /* 0x000ea2000c1e1900 */
[----:B0-----:R-:W-:-:S06]  /*0c70*/  IMAD.WIDE R8, R15, 0x4, R10 ;  /* 0x000000040f087825 */ /* 0x001fcc00078e020a */
[----:B------:R-:W2:Y:S02]  /*0c80*/  LDG.E R8, desc[UR16][R8.64] ;  /* 0x0000001008087981 */ /* 0x000ea4000c1e1900 */
[----:B--2--5:R-:W-:-:S05]  /*0c90*/  FFMA R5, R6, R8, R5 ;  /* 0x0000000806057223 */ /* 0x024fca0000000005 */
[----:B------:R3:W-:Y:S02]  /*0ca0*/  STG.E desc[UR16][R2.64], R5 ;  /* 0x0000000502007986 */ /* 0x0007e4000c101910 */
.L_x_2:
[----:B------:R-:W-:-:S04]  /*0cb0*/  UIADD3 UR4, UPT, UPT, UR4, 0x1, URZ ;  /* 0x0000000104047890 */ /* 0x000fc8000fffe0ff */
[----:B------:R-:W-:-:S09]  /*0cc0*/  UISETP.NE.AND UP0, UPT, UR4, UR9, UPT ;  /* 0x000000090400728c */ /* 0x000fd2000bf05270 */
[----:B------:R-:W-:Y:S05]  /*0cd0*/  BRA.U UP0, `(.L_x_5) ;  /* 0xfffffff500987547 */ /* 0x000fea000b83ffff */
[----:B------:R-:W-:Y:S05]  /*0ce0*/  EXIT ;  /* 0x000000000000794d */ /* 0x000fea0003800000 */
.L_x_6:
[----:B------:R-:W-:-:S00]  /*0cf0*/  BRA `(.L_x_6) ;  /* 0xfffffffc00fc7947 */ /* 0x000fc0000383ffff */
[----:B------:R-:W-:-:S00]  /*0d00*/  NOP ;  /* 0x0000000000007918 */ /* 0x000fc00000000000 */
[----:B------:R-:W-:-:S00]  /*0d10*/  NOP ;  /* 0x0000000000007918 */ /* 0x000fc00000000000 */
[----:B------:R-:W-:-:S00]  /*0d20*/  NOP ;  /* 0x0000000000007918 */ /* 0x000fc00000000000 */
[----:B------:R-:W-:-:S00]  /*0d30*/  NOP ;  /* 0x0000000000007918 */ /* 0x000fc00000000000 */
[----:B------:R-:W-:-:S00]  /*0d40*/  NOP ;  /* 0x0000000000007918 */ /* 0x000fc00000000000 */
[----:B------:R-:W-:-:S00]  /*0d50*/  NOP ;  /* 0x0000000000007918 */ /* 0x000fc00000000000 */
[----:B------:R-:W-:-:S00]  /*0d60*/  NOP ;  /* 0x0000000000007918 */ /* 0x000fc00000000000 */
[----:B------:R-:W-:-:S00]  /*0d70*/  NOP ;  /* 0x0000000000007918 */ /* 0x000fc00000000000 */
.L_x_7:


//--------------------- .nv.shared.reserved.0     --------------------------
	.section	.nv.shared.reserved.0,"aw",@nobits
	.weak		__nv_reservedSMEM_offset_0_alias
	.size		__nv_reservedSMEM_offset_0_alias, 0, 64
	.other		__nv_reservedSMEM_offset_0_alias,@"STO_CUDA_RESERVED_SHARED STV_DEFAULT"
__nv_reservedSMEM_offset_0_alias:
	.zero		0
	.zero		64


//--------------------- .nv.constant0._Z6matrixPfS_S_iii --------------------------
	.section	.nv.constant0._Z6matrixPfS_S_iii,"a",@progbits
	.sectionflags	@""
	.align	4
.nv.constant0._Z6matrixPfS_S_iii:
	.zero		932


//--------------------- SYMBOLS --------------------------

	.type		.nv.reservedSmem.offset0,@object
	.size		.nv.reservedSmem.offset0,0x4
